	.headerflags	@"EF_CUDA_TEXMODE_UNIFIED EF_CUDA_64BIT_ADDRESS EF_CUDA_ACCELERATORS EF_CUDA_SM90 EF_CUDA_VIRTUAL_SM(EF_CUDA_SM90)"
	.elftype	@"ET_EXEC"


//--------------------- .nv.info                  --------------------------
	.section	.nv.info,"",@"SHT_CUDA_INFO"
	.align	4


	//----- nvinfo : EIATTR_REGCOUNT
	.align		4
        /*0000*/ 	.byte	0x04, 0x2f
        /*0002*/ 	.short	(.L_1 - .L_0)
	.align		4
.L_0:
        /*0004*/ 	.word	index@(triton_poi_fused_convolution_relu_1)
        /*0008*/ 	.word	0x00000019


	//----- nvinfo : EIATTR_MIN_STACK_SIZE
	.align		4
.L_1:
        /*000c*/ 	.byte	0x04, 0x12
        /*000e*/ 	.short	(.L_3 - .L_2)
	.align		4
.L_2:
        /*0010*/ 	.word	index@(triton_poi_fused_convolution_relu_1)
        /*0014*/ 	.word	0x00000000


	//----- nvinfo : EIATTR_FRAME_SIZE
	.align		4
.L_3:
        /*0018*/ 	.byte	0x04, 0x11
        /*001a*/ 	.short	(.L_5 - .L_4)
	.align		4
.L_4:
        /*001c*/ 	.word	index@(triton_poi_fused_convolution_relu_1)
        /*0020*/ 	.word	0x00000000


	//----- nvinfo : EIATTR_MIN_STACK_SIZE
	.align		4
.L_5:
        /*0024*/ 	.byte	0x04, 0x12
        /*0026*/ 	.short	(.L_7 - .L_6)
	.align		4
.L_6:
        /*0028*/ 	.word	index@(triton_poi_fused_convolution_relu_1)
        /*002c*/ 	.word	0x00000000
.L_7:


//--------------------- .nv.info.triton_poi_fused_convolution_relu_1 --------------------------
	.section	.nv.info.triton_poi_fused_convolution_relu_1,"",@"SHT_CUDA_INFO"
	.sectionflags	@""
	.align	4


	//----- nvinfo : EIATTR_CUDA_API_VERSION
	.align		4
        /*0000*/ 	.byte	0x04, 0x37
        /*0002*/ 	.short	(.L_9 - .L_8)
.L_8:
        /*0004*/ 	.word	0x0000007c


	//----- nvinfo : EIATTR_KPARAM_INFO
	.align		4
.L_9:
        /*0008*/ 	.byte	0x04, 0x17
        /*000a*/ 	.short	(.L_11 - .L_10)
.L_10:
        /*000c*/ 	.word	0x00000000
        /*0010*/ 	.short	0x0004
        /*0012*/ 	.short	0x001c
        /*0014*/ 	.byte	0x00, 0xf0, 0x11, 0x00


	//----- nvinfo : EIATTR_KPARAM_INFO
	.align		4
.L_11:
        /*0018*/ 	.byte	0x04, 0x17
        /*001a*/ 	.short	(.L_13 - .L_12)
.L_12:
        /*001c*/ 	.word	0x00000000
        /*0020*/ 	.short	0x0003
        /*0022*/ 	.short	0x0018
        /*0024*/ 	.byte	0x00, 0xf0, 0x11, 0x00


	//----- nvinfo : EIATTR_KPARAM_INFO
	.align		4
.L_13:
        /*0028*/ 	.byte	0x04, 0x17
        /*002a*/ 	.short	(.L_15 - .L_14)
.L_14:
        /*002c*/ 	.word	0x00000000
        /*0030*/ 	.short	0x0002
        /*0032*/ 	.short	0x0010
        /*0034*/ 	.byte	0x00, 0xf4, 0x21, 0x00


	//----- nvinfo : EIATTR_KPARAM_INFO
	.align		4
.L_15:
        /*0038*/ 	.byte	0x04, 0x17
        /*003a*/ 	.short	(.L_17 - .L_16)
.L_16:
        /*003c*/ 	.word	0x00000000
        /*0040*/ 	.short	0x0001
        /*0042*/ 	.short	0x0008
        /*0044*/ 	.byte	0x00, 0xf4, 0x21, 0x00


	//----- nvinfo : EIATTR_KPARAM_INFO
	.align		4
.L_17:
        /*0048*/ 	.byte	0x04, 0x17
        /*004a*/ 	.short	(.L_19 - .L_18)
.L_18:
        /*004c*/ 	.word	0x00000000
        /*0050*/ 	.short	0x0000
        /*0052*/ 	.short	0x0000
        /*0054*/ 	.byte	0x00, 0xf4, 0x21, 0x00


	//----- nvinfo : EIATTR_SPARSE_MMA_MASK
	.align		4
.L_19:
        /*0058*/ 	.byte	0x03, 0x50
        /*005a*/ 	.short	0x0000


	//----- nvinfo : EIATTR_MAXREG_COUNT
	.align		4
        /*005c*/ 	.byte	0x03, 0x1b
        /*005e*/ 	.short	0x00ff


	//----- nvinfo : EIATTR_EXIT_INSTR_OFFSETS
	.align		4
        /*0060*/ 	.byte	0x04, 0x1c
        /*0062*/ 	.short	(.L_21 - .L_20)


	//   ....[0]....
.L_20:
        /*0064*/ 	.word	0x00000770


	//   ....[1]....
        /*0068*/ 	.word	0x000007d0


	//----- nvinfo : EIATTR_REQNTID
	.align		4
.L_21:
        /*006c*/ 	.byte	0x04, 0x10
        /*006e*/ 	.short	(.L_23 - .L_22)
.L_22:
        /*0070*/ 	.word	0x00000080
        /*0074*/ 	.word	0x00000001
        /*0078*/ 	.word	0x00000001


	//----- nvinfo : EIATTR_CBANK_PARAM_SIZE
	.align		4
.L_23:
        /*007c*/ 	.byte	0x03, 0x19
        /*007e*/ 	.short	0x0020


	//----- nvinfo : EIATTR_PARAM_CBANK
	.align		4
        /*0080*/ 	.byte	0x04, 0x0a
        /*0082*/ 	.short	(.L_25 - .L_24)
	.align		4
.L_24:
        /*0084*/ 	.word	index@(.nv.constant0.triton_poi_fused_convolution_relu_1)
        /*0088*/ 	.short	0x0210
        /*008a*/ 	.short	0x0020


	//----- nvinfo : EIATTR_SW_WAR
	.align		4
.L_25:
        /*008c*/ 	.byte	0x04, 0x36
        /*008e*/ 	.short	(.L_27 - .L_26)
.L_26:
        /*0090*/ 	.word	0x00000008
.L_27:


//--------------------- .nv.callgraph             --------------------------
	.section	.nv.callgraph,"",@"SHT_CUDA_CALLGRAPH"
	.align	4
	.sectionentsize	8
	.align		4
        /*0000*/ 	.word	0x00000000
	.align		4
        /*0004*/ 	.word	0xffffffff
	.align		4
        /*0008*/ 	.word	0x00000000
	.align		4
        /*000c*/ 	.word	0xfffffffe
	.align		4
        /*0010*/ 	.word	0x00000000
	.align		4
        /*0014*/ 	.word	0xfffffffd
	.align		4
        /*0018*/ 	.word	0x00000000
	.align		4
        /*001c*/ 	.word	0xfffffffc


//--------------------- .text.triton_poi_fused_convolution_relu_1 --------------------------
	.section	.text.triton_poi_fused_convolution_relu_1,"ax",@progbits
	.sectionflags	@"SHF_BARRIERS=1"
	.align	128
        .global         triton_poi_fused_convolution_relu_1
        .type           triton_poi_fused_convolution_relu_1,@function
        .size           triton_poi_fused_convolution_relu_1,(.L_x_1 - triton_poi_fused_convolution_relu_1)
        .other          triton_poi_fused_convolution_relu_1,@"STO_CUDA_ENTRY STV_DEFAULT"
triton_poi_fused_convolution_relu_1:
.text.triton_poi_fused_convolution_relu_1:
[----:B------:R-:W0:Y:S08]  /*0000*/  LDC R1, c[0x0][0x28] ;  /* 0x00000a00ff017b82 */ /* 0x000e300000000800 */
[----:B------:R-:W1:Y:S01]  /*0010*/  S2UR UR7, SR_CTAID.Y ;  /* 0x00000000000779c3 */ /* 0x000e620000002600 */
[----:B------:R-:W2:Y:S01]  /*0020*/  S2R R2, SR_TID.X ;  /* 0x0000000000027919 */ /* 0x000ea20000002100 */
[----:B------:R-:W-:Y:S01]  /*0030*/  ULDC.64 UR10, c[0x0][0x208] ;  /* 0x00008200000a7ab9 */ /* 0x000fe20000000a00 */
[----:B------:R-:W3:Y:S05]  /*0040*/  S2R R3, SR_CTAID.X ;  /* 0x0000000000037919 */ /* 0x000eea0000002500 */
[----:B------:R-:W4:Y:S01]  /*0050*/  LDC.64 R4, c[0x0][0x210] ;  /* 0x00008400ff047b82 */ /* 0x000f220000000a00 */
[----:B------:R-:W5:Y:S01]  /*0060*/  S2R R9, SR_CTAID.Y ;  /* 0x0000000000097919 */ /* 0x000f620000002600 */
[----:B-1----:R-:W-:-:S02]  /*0070*/  UIMAD.WIDE UR4, UR7, 0x2aaaaaab, URZ ;  /* 0x2aaaaaab070478a5 */ /* 0x002fc4000f8e023f */
[----:B------:R-:W-:Y:S02]  /*0080*/  UISETP.GE.AND UP0, UPT, UR7, 0x180, UPT ;  /* 0x000001800700788c */ /* 0x000fe4000bf06270 */
[----:B------:R-:W-:-:S04]  /*0090*/  USHF.R.U32.HI UR4, URZ, 0x1f, UR5 ;  /* 0x0000001f3f047899 */ /* 0x000fc80008011605 */
[----:B------:R-:W-:Y:S01]  /*00a0*/  ULEA.HI.SX32 UR6, UR5, UR4, 0x1c ;  /* 0x0000000405067291 */ /* 0x000fe2000f8fe23f */
[----:B------:R-:W-:Y:S01]  /*00b0*/  PLOP3.LUT P0, PT, PT, PT, UP0, 0x80, 0x0 ;  /* 0x000000000000781c */ /* 0x000fe20003f0f008 */
[----:B--2---:R-:W-:Y:S01]  /*00c0*/  IMAD.SHL.U32 R18, R2, 0x4, RZ ;  /* 0x0000000402127824 */ /* 0x004fe200078e00ff */
[----:B------:R-:W-:Y:S01]  /*00d0*/  ULDC.64 UR4, c[0x0][0x218] ;  /* 0x0000860000047ab9 */ /* 0x000fe20000000a00 */
[----:B------:R-:W-:-:S03]  /*00e0*/  UIMAD UR7, UR6, -0x60, UR7 ;  /* 0xffffffa0060778a4 */ /* 0x000fc6000f8e0207 */
[----:B------:R-:W-:Y:S01]  /*00f0*/  LOP3.LUT R18, R18, 0x1fc, RZ, 0xc0, !PT ;  /* 0x000001fc12127812 */ /* 0x000fe200078ec0ff */
[----:B------:R-:W-:-:S06]  /*0100*/  UIMAD.WIDE UR4, UR7, 0x4, UR4 ;  /* 0x00000004070478a5 */ /* 0x000fcc000f8e0204 */
[----:B------:R-:W-:Y:S02]  /*0110*/  IMAD.U32 R6, RZ, RZ, UR4 ;  /* 0x00000004ff067e24 */ /* 0x000fe4000f8e00ff */
[----:B------:R-:W-:Y:S02]  /*0120*/  IMAD.U32 R7, RZ, RZ, UR5 ;  /* 0x00000005ff077e24 */ /* 0x000fe4000f8e00ff */
[----:B---3--:R-:W-:Y:S02]  /*0130*/  IMAD.SHL.U32 R3, R3, 0x400, RZ ;  /* 0x0000040003037824 */ /* 0x008fe400078e00ff */
[----:B-----5:R-:W-:Y:S01]  /*0140*/  IMAD R0, R9, 0x1000, R18 ;  /* 0x0000100009007824 */ /* 0x020fe200078e0212 */
[----:B------:R1:W2:Y:S01]  /*0150*/  @!P0 LDG.E.EL R16, desc[UR10][R6.64] ;  /* 0x0000000a06108981 */ /* 0x0002a2000c2e1900 */
[----:B------:R-:W-:Y:S02]  /*0160*/  PLOP3.LUT P0, PT, PT, PT, UP0, 0x80, 0x0 ;  /* 0x000000000000781c */ /* 0x000fe40003f0f008 */
[----:B------:R-:W-:Y:S01]  /*0170*/  CS2R R8, SRZ ;  /* 0x0000000000087805 */ /* 0x000fe2000001ff00 */
[----:B------:R-:W-:Y:S01]  /*0180*/  IMAD.IADD R15, R3, 0x1, R0 ;  /* 0x00000001030f7824 */ /* 0x000fe200078e0200 */
[----:B------:R-:W-:-:S03]  /*0190*/  CS2R R10, SRZ ;  /* 0x00000000000a7805 */ /* 0x000fc6000001ff00 */
[----:B----4-:R-:W-:-:S06]  /*01a0*/  IMAD.WIDE R12, R15, 0x4, R4 ;  /* 0x000000040f0c7825 */ /* 0x010fcc00078e0204 */
[----:B------:R-:W3:Y:S01]  /*01b0*/  @!P0 LDG.E.EL.128 R8, desc[UR10][R12.64] ;  /* 0x0000000a0c088981 */ /* 0x000ee2000c2e1d00 */
[----:B------:R-:W-:Y:S01]  /*01c0*/  PLOP3.LUT P0, PT, PT, PT, UP0, 0x80, 0x0 ;  /* 0x000000000000781c */ /* 0x000fe20003f0f008 */
[----:B------:R-:W-:Y:S01]  /*01d0*/  VIADD R15, R15, 0x200 ;  /* 0x000002000f0f7836 */ /* 0x000fe20000000000 */
[----:B-1----:R-:W-:-:S03]  /*01e0*/  CS2R R6, SRZ ;  /* 0x0000000000067805 */ /* 0x002fc6000001ff00 */
[----:B------:R-:W-:Y:S01]  /*01f0*/  IMAD.WIDE R14, R15, 0x4, R4 ;  /* 0x000000040f0e7825 */ /* 0x000fe200078e0204 */
[----:B------:R-:W-:-:S07]  /*0200*/  CS2R R4, SRZ ;  /* 0x0000000000047805 */ /* 0x000fce000001ff00 */
[----:B------:R1:W4:Y:S01]  /*0210*/  @!P0 LDG.E.EL.128 R4, desc[UR10][R14.64] ;  /* 0x0000000a0e048981 */ /* 0x000322000c2e1d00 */
[----:B------:R-:W-:Y:S01]  /*0220*/  PLOP3.LUT P0, PT, PT, PT, UP0, 0x80, 0x0 ;  /* 0x000000000000781c */ /* 0x000fe20003f0f008 */
[----:B------:R-:W5:Y:S01]  /*0230*/  S2UR UR8, SR_CgaCtaId ;  /* 0x00000000000879c3 */ /* 0x000f620000008800 */
[----:B------:R-:W-:Y:S01]  /*0240*/  UMOV UR4, URZ ;  /* 0x0000003f00047c82 */ /* 0x000fe20008000000 */
[----:B------:R-:W1:Y:S01]  /*0250*/  S2R R0, SR_TID.X ;  /* 0x0000000000007919 */ /* 0x000e620000002100 */
[----:B------:R-:W-:Y:S01]  /*0260*/  UMOV UR5, 0x400 ;  /* 0x0000040000057882 */ /* 0x000fe20000000000 */
[----:B------:R-:W-:Y:S01]  /*0270*/  UIMAD UR6, UR6, 0x60000, UR7 ;  /* 0x00060000060678a4 */ /* 0x000fe2000f8e0207 */
[----:B------:R-:W-:Y:S02]  /*0280*/  PLOP3.LUT P4, PT, PT, PT, UP0, 0x80, 0x0 ;  /* 0x000000000000781c */ /* 0x000fe40003f8f008 */
[----:B------:R-:W-:Y:S01]  /*0290*/  PLOP3.LUT P5, PT, PT, PT, UP0, 0x40, 0x0 ;  /* 0x000000000000781c */ /* 0x000fe20003fae808 */
[----:B-----5:R-:W-:-:S06]  /*02a0*/  UPRMT UR5, UR8, 0x654, UR5 ;  /* 0x0000065408057896 */ /* 0x020fcc0008000005 */
[----:B------:R-:W-:Y:S02]  /*02b0*/  LEA R18, R18, UR5, 0x2 ;  /* 0x0000000512127c11 */ /* 0x000fe4000f8e10ff */
[----:B01----:R-:W-:-:S04]  /*02c0*/  LOP3.LUT R0, R0, 0x7f, RZ, 0xc0, !PT ;  /* 0x0000007f00007812 */ /* 0x003fc800078ec0ff */
[----:B------:R-:W-:Y:S02]  /*02d0*/  LEA R0, R0, UR5, 0x2 ;  /* 0x0000000500007c11 */ /* 0x000fe4000f8e10ff */
[----:B--2---:R-:W-:-:S13]  /*02e0*/  @!P0 R2UR UR4, R16 ;  /* 0x00000000100482ca */ /* 0x004fda00000e0000 */
[----:B---3--:R-:W-:Y:S01]  /*02f0*/  FADD R13, R9, UR4 ;  /* 0x00000004090d7e21 */ /* 0x008fe20008000000 */
[----:B------:R-:W-:Y:S01]  /*0300*/  FADD R14, R10, UR4 ;  /* 0x000000040a0e7e21 */ /* 0x000fe20008000000 */
[----:B------:R-:W-:Y:S01]  /*0310*/  FADD R15, R11, UR4 ;  /* 0x000000040b0f7e21 */ /* 0x000fe20008000000 */
[----:B------:R-:W-:Y:S01]  /*0320*/  FADD R12, R8, UR4 ;  /* 0x00000004080c7e21 */ /* 0x000fe20008000000 */
[----:B------:R-:W-:Y:S02]  /*0330*/  FSETP.LEU.AND P2, PT, -R9, UR4, PT ;  /* 0x0000000409007c0b */ /* 0x000fe4000bf4b100 */
[----:B------:R-:W-:Y:S02]  /*0340*/  FSETP.LEU.AND P1, PT, -R10, UR4, PT ;  /* 0x000000040a007c0b */ /* 0x000fe4000bf2b100 */
[----:B------:R-:W-:Y:S01]  /*0350*/  FSETP.LEU.AND P0, PT, -R11, UR4, PT ;  /* 0x000000040b007c0b */ /* 0x000fe2000bf0b100 */
[----:B------:R-:W-:Y:S01]  /*0360*/  IMAD.U32 R11, RZ, RZ, UR6 ;  /* 0x00000006ff0b7e24 */ /* 0x000fe2000f8e00ff */
[----:B------:R-:W-:-:S02]  /*0370*/  FSETP.LEU.AND P3, PT, -R8, UR4, PT ;  /* 0x0000000408007c0b */ /* 0x000fc4000bf6b100 */
[----:B------:R-:W-:Y:S02]  /*0380*/  FSEL R13, R13, RZ, P2 ;  /* 0x000000ff0d0d7208 */ /* 0x000fe40001000000 */
[----:B------:R-:W-:Y:S02]  /*0390*/  FSEL R14, R14, RZ, P1 ;  /* 0x000000ff0e0e7208 */ /* 0x000fe40000800000 */
[----:B------:R-:W-:Y:S02]  /*03a0*/  FSEL R15, R15, RZ, P0 ;  /* 0x000000ff0f0f7208 */ /* 0x000fe40000000000 */
[----:B------:R-:W-:Y:S02]  /*03b0*/  FSEL R12, R12, RZ, P3 ;  /* 0x000000ff0c0c7208 */ /* 0x000fe40001800000 */
[C---:B----4-:R-:W-:Y:S01]  /*03c0*/  FSETP.LEU.AND P3, PT, -R4.reuse, UR4, PT ;  /* 0x0000000404007c0b */ /* 0x050fe2000bf6b100 */
[----:B------:R-:W-:Y:S01]  /*03d0*/  FADD R4, R4, UR4 ;  /* 0x0000000404047e21 */ /* 0x000fe20008000000 */
[C---:B------:R-:W-:Y:S01]  /*03e0*/  FSETP.LEU.AND P2, PT, -R5.reuse, UR4, PT ;  /* 0x0000000405007c0b */ /* 0x040fe2000bf4b100 */
[----:B------:R0:W-:Y:S01]  /*03f0*/  STS.128 [R18], R12 ;  /* 0x0000000c12007388 */ /* 0x0001e20000000c00 */
[----:B------:R-:W-:Y:S01]  /*0400*/  BAR.SYNC.DEFER_BLOCKING 0x0 ;  /* 0x0000000000007b1d */ /* 0x000fe20000010000 */
[C---:B------:R-:W-:Y:S01]  /*0410*/  FSETP.LEU.AND P1, PT, -R6.reuse, UR4, PT ;  /* 0x0000000406007c0b */ /* 0x040fe2000bf2b100 */
[----:B------:R-:W-:Y:S01]  /*0420*/  FADD R5, R5, UR4 ;  /* 0x0000000405057e21 */ /* 0x000fe20008000000 */
[C---:B------:R-:W-:Y:S01]  /*0430*/  FSETP.LEU.AND P0, PT, -R7.reuse, UR4, PT ;  /* 0x0000000407007c0b */ /* 0x040fe2000bf0b100 */
[----:B------:R-:W-:Y:S01]  /*0440*/  FADD R6, R6, UR4 ;  /* 0x0000000406067e21 */ /* 0x000fe20008000000 */
[----:B------:R-:W-:Y:S01]  /*0450*/  FADD R7, R7, UR4 ;  /* 0x0000000407077e21 */ /* 0x000fe20008000000 */
[----:B------:R-:W-:-:S02]  /*0460*/  FSEL R4, R4, RZ, P3 ;  /* 0x000000ff04047208 */ /* 0x000fc40001800000 */
[----:B------:R-:W-:Y:S02]  /*0470*/  FSEL R5, R5, RZ, P2 ;  /* 0x000000ff05057208 */ /* 0x000fe40001000000 */
[----:B------:R-:W-:Y:S02]  /*0480*/  FSEL R6, R6, RZ, P1 ;  /* 0x000000ff06067208 */ /* 0x000fe40000800000 */
[----:B------:R-:W-:Y:S02]  /*0490*/  FSEL R7, R7, RZ, P0 ;  /* 0x000000ff07077208 */ /* 0x000fe40000000000 */
[----:B------:R-:W-:Y:S02]  /*04a0*/  LOP3.LUT R8, R3, 0x7f, R2, 0xf8, !PT ;  /* 0x0000007f03087812 */ /* 0x000fe400078ef802 */
[----:B------:R-:W1:Y:S01]  /*04b0*/  LDC.64 R2, c[0x0][0x220] ;  /* 0x00008800ff027b82 */ /* 0x000e620000000a00 */
[----:B------:R-:W-:Y:S02]  /*04c0*/  PLOP3.LUT P0, PT, PT, PT, UP0, 0x80, 0x0 ;  /* 0x000000000000781c */ /* 0x000fe40003f0f008 */
[C---:B------:R-:W-:Y:S01]  /*04d0*/  LOP3.LUT R20, R8.reuse, 0x80, RZ, 0xfc, !PT ;  /* 0x0000008008147812 */ /* 0x040fe200078efcff */
[----:B0-----:R-:W-:Y:S01]  /*04e0*/  IMAD R15, R8, 0x60, R11 ;  /* 0x00000060080f7824 */ /* 0x001fe200078e020b */
[----:B------:R-:W-:-:S02]  /*04f0*/  PLOP3.LUT P1, PT, PT, PT, UP0, 0x80, 0x0 ;  /* 0x000000000000781c */ /* 0x000fc40003f2f008 */
[----:B------:R-:W-:Y:S01]  /*0500*/  LOP3.LUT R22, R8, 0x200, RZ, 0xfc, !PT ;  /* 0x0000020008167812 */ /* 0x000fe200078efcff */
[----:B------:R-:W0:Y:S01]  /*0510*/  LDS R17, [R0] ;  /* 0x0000000000117984 */ /* 0x000e220000000800 */
[----:B------:R-:W-:Y:S01]  /*0520*/  IMAD R19, R20, 0x60, R11 ;  /* 0x0000006014137824 */ /* 0x000fe200078e020b */
[C---:B------:R-:W-:Y:S02]  /*0530*/  LOP3.LUT R20, R8.reuse, 0x180, RZ, 0xfc, !PT ;  /* 0x0000018008147812 */ /* 0x040fe400078efcff */
[----:B------:R-:W2:Y:S01]  /*0540*/  LDS R16, [R0+0x200] ;  /* 0x0002000000107984 */ /* 0x000ea20000000800 */
[----:B------:R-:W-:Y:S02]  /*0550*/  PLOP3.LUT P2, PT, PT, PT, UP0, 0x80, 0x0 ;  /* 0x000000000000781c */ /* 0x000fe40003f4f008 */
[----:B------:R-:W-:Y:S01]  /*0560*/  PLOP3.LUT P3, PT, PT, PT, UP0, 0x80, 0x0 ;  /* 0x000000000000781c */ /* 0x000fe20003f6f008 */
[----:B------:R-:W3:Y:S04]  /*0570*/  LDS R10, [R0+0x400] ;  /* 0x00040000000a7984 */ /* 0x000ee80000000800 */
[----:B------:R-:W4:Y:S01]  /*0580*/  LDS R9, [R0+0x600] ;  /* 0x0006000000097984 */ /* 0x000f220000000800 */
[----:B------:R-:W-:Y:S06]  /*0590*/  BAR.SYNC.DEFER_BLOCKING 0x0 ;  /* 0x0000000000007b1d */ /* 0x000fec0000010000 */
[----:B------:R1:W-:Y:S02]  /*05a0*/  STS.128 [R18], R4 ;  /* 0x0000000412007388 */ /* 0x0003e40000000c00 */
[----:B------:R-:W-:Y:S01]  /*05b0*/  BAR.SYNC.DEFER_BLOCKING 0x0 ;  /* 0x0000000000007b1d */ /* 0x000fe20000010000 */
[----:B-1----:R-:W-:Y:S01]  /*05c0*/  IMAD.WIDE R4, R15, 0x4, R2 ;  /* 0x000000040f047825 */ /* 0x002fe200078e0202 */
[----:B------:R-:W-:-:S03]  /*05d0*/  LOP3.LUT R18, R8, 0x100, RZ, 0xfc, !PT ;  /* 0x0000010008127812 */ /* 0x000fc600078efcff */
[----:B------:R-:W-:Y:S01]  /*05e0*/  IMAD.WIDE R6, R19, 0x4, R2 ;  /* 0x0000000413067825 */ /* 0x000fe200078e0202 */
[----:B------:R-:W1:Y:S04]  /*05f0*/  LDS R14, [R0] ;  /* 0x00000000000e7984 */ /* 0x000e680000000800 */
[----:B------:R-:W5:Y:S04]  /*0600*/  LDS R13, [R0+0x200] ;  /* 0x00020000000d7984 */ /* 0x000f680000000800 */
[----:B------:R-:W1:Y:S04]  /*0610*/  LDS R12, [R0+0x400] ;  /* 0x00040000000c7984 */ /* 0x000e680000000800 */
[----:B0-----:R0:W-:Y:S01]  /*0620*/  @!P0 STG.E desc[UR10][R4.64], R17 ;  /* 0x0000001104008986 */ /* 0x0011e2000c10190a */
[----:B------:R-:W-:-:S03]  /*0630*/  PLOP3.LUT P0, PT, PT, PT, UP0, 0x80, 0x0 ;  /* 0x000000000000781c */ /* 0x000fc60003f0f008 */
[----:B--2---:R2:W-:Y:S01]  /*0640*/  @!P1 STG.E desc[UR10][R6.64], R16 ;  /* 0x0000001006009986 */ /* 0x0045e2000c10190a */
[----:B------:R-:W-:Y:S02]  /*0650*/  PLOP3.LUT P1, PT, PT, PT, UP0, 0x80, 0x0 ;  /* 0x000000000000781c */ /* 0x000fe40003f2f008 */
[----:B0-----:R-:W-:Y:S01]  /*0660*/  LOP3.LUT R4, R8, 0x280, RZ, 0xfc, !PT ;  /* 0x0000028008047812 */ /* 0x001fe200078efcff */
[--C-:B------:R-:W-:Y:S02]  /*0670*/  IMAD R5, R18, 0x60, R11.reuse ;  /* 0x0000006012057824 */ /* 0x100fe400078e020b */
[--C-:B------:R-:W-:Y:S01]  /*0680*/  IMAD R17, R22, 0x60, R11.reuse ;  /* 0x0000006016117824 */ /* 0x100fe200078e020b */
[----:B--2---:R-:W-:Y:S01]  /*0690*/  LOP3.LUT R6, R8, 0x300, RZ, 0xfc, !PT ;  /* 0x0000030008067812 */ /* 0x004fe200078efcff */
[--C-:B------:R-:W-:Y:S02]  /*06a0*/  IMAD R7, R20, 0x60, R11.reuse ;  /* 0x0000006014077824 */ /* 0x100fe400078e020b */
[----:B------:R-:W-:-:S02]  /*06b0*/  IMAD R19, R4, 0x60, R11 ;  /* 0x0000006004137824 */ /* 0x000fc400078e020b */
[----:B------:R-:W-:Y:S02]  /*06c0*/  IMAD R21, R6, 0x60, R11 ;  /* 0x0000006006157824 */ /* 0x000fe400078e020b */
[----:B------:R-:W-:-:S04]  /*06d0*/  IMAD.WIDE R4, R5, 0x4, R2 ;  /* 0x0000000405047825 */ /* 0x000fc800078e0202 */
[--C-:B------:R-:W-:Y:S01]  /*06e0*/  IMAD.WIDE R6, R7, 0x4, R2.reuse ;  /* 0x0000000407067825 */ /* 0x100fe200078e0202 */
[----:B---3--:R0:W-:Y:S03]  /*06f0*/  @!P0 STG.E desc[UR10][R4.64], R10 ;  /* 0x0000000a04008986 */ /* 0x0081e6000c10190a */
[--C-:B------:R-:W-:Y:S01]  /*0700*/  IMAD.WIDE R16, R17, 0x4, R2.reuse ;  /* 0x0000000411107825 */ /* 0x100fe200078e0202 */
[----:B----4-:R0:W-:Y:S03]  /*0710*/  @!P1 STG.E desc[UR10][R6.64], R9 ;  /* 0x0000000906009986 */ /* 0x0101e6000c10190a */
[--C-:B------:R-:W-:Y:S01]  /*0720*/  IMAD.WIDE R18, R19, 0x4, R2.reuse ;  /* 0x0000000413127825 */ /* 0x100fe200078e0202 */
[----:B-1----:R0:W-:Y:S03]  /*0730*/  @!P2 STG.E desc[UR10][R16.64], R14 ;  /* 0x0000000e1000a986 */ /* 0x0021e6000c10190a */
[----:B------:R-:W-:Y:S01]  /*0740*/  IMAD.WIDE R20, R21, 0x4, R2 ;  /* 0x0000000415147825 */ /* 0x000fe200078e0202 */
[----:B-----5:R0:W-:Y:S04]  /*0750*/  @!P3 STG.E desc[UR10][R18.64], R13 ;  /* 0x0000000d1200b986 */ /* 0x0201e8000c10190a */
[----:B------:R0:W-:Y:S02]  /*0760*/  @!P4 STG.E desc[UR10][R20.64], R12 ;  /* 0x0000000c1400c986 */ /* 0x0001e4000c10190a */
[----:B0-----:R-:W-:Y:S05]  /*0770*/  @!P5 EXIT ;  /* 0x000000000000d94d */ /* 0x001fea0003800000 */
[----:B0-----:R-:W0:Y:S01]  /*0780*/  LDS R5, [R0+0x600] ;  /* 0x0006000000057984 */ /* 0x001e220000000800 */
[----:B------:R-:W-:-:S05]  /*0790*/  LOP3.LUT R8, R8, 0x380, RZ, 0xfc, !PT ;  /* 0x0000038008087812 */ /* 0x000fca00078efcff */
[----:B------:R-:W-:-:S04]  /*07a0*/  IMAD R11, R8, 0x60, R11 ;  /* 0x00000060080b7824 */ /* 0x000fc800078e020b */
[----:B------:R-:W-:-:S05]  /*07b0*/  IMAD.WIDE R2, R11, 0x4, R2 ;  /* 0x000000040b027825 */ /* 0x000fca00078e0202 */
[----:B0-----:R-:W-:Y:S01]  /*07c0*/  STG.E desc[UR10][R2.64], R5 ;  /* 0x0000000502007986 */ /* 0x001fe2000c10190a */
[----:B------:R-:W-:Y:S05]  /*07d0*/  EXIT ;  /* 0x000000000000794d */ /* 0x000fea0003800000 */
.L_x_0:
[----:B------:R-:W-:-:S00]  /*07e0*/  BRA `(.L_x_0) ;  /* 0xfffffffc00fc7947 */ /* 0x000fc0000383ffff */
[----:B------:R-:W-:-:S00]  /*07f0*/  NOP ;  /* 0x0000000000007918 */ /* 0x000fc00000000000 */
        /* <DEDUP_REMOVED lines=8> */
.L_x_1:


//--------------------- .nv.shared.triton_poi_fused_convolution_relu_1 --------------------------
	.section	.nv.shared.triton_poi_fused_convolution_relu_1,"aw",@nobits
	.sectionflags	@""
	.align	16
	.zero		1024


//--------------------- .nv.constant0.triton_poi_fused_convolution_relu_1 --------------------------
	.section	.nv.constant0.triton_poi_fused_convolution_relu_1,"a",@progbits
	.sectionflags	@""
	.align	4
.nv.constant0.triton_poi_fused_convolution_relu_1:
	.zero		560
